	.headerflags	@"EF_CUDA_TEXMODE_UNIFIED EF_CUDA_64BIT_ADDRESS EF_CUDA_ACCELERATORS EF_CUDA_SM90 EF_CUDA_VIRTUAL_SM(EF_CUDA_SM90)"
	.elftype	@"ET_EXEC"


//--------------------- .nv.info                  --------------------------
	.section	.nv.info,"",@"SHT_CUDA_INFO"
	.align	4


	//----- nvinfo : EIATTR_REGCOUNT
	.align		4
        /*0000*/ 	.byte	0x04, 0x2f
        /*0002*/ 	.short	(.L_1 - .L_0)
	.align		4
.L_0:
        /*0004*/ 	.word	index@(triton_poi_fused_convolution_9)
        /*0008*/ 	.word	0x0000000c


	//----- nvinfo : EIATTR_MIN_STACK_SIZE
	.align		4
.L_1:
        /*000c*/ 	.byte	0x04, 0x12
        /*000e*/ 	.short	(.L_3 - .L_2)
	.align		4
.L_2:
        /*0010*/ 	.word	index@(triton_poi_fused_convolution_9)
        /*0014*/ 	.word	0x00000000


	//----- nvinfo : EIATTR_FRAME_SIZE
	.align		4
.L_3:
        /*0018*/ 	.byte	0x04, 0x11
        /*001a*/ 	.short	(.L_5 - .L_4)
	.align		4
.L_4:
        /*001c*/ 	.word	index@(triton_poi_fused_convolution_9)
        /*0020*/ 	.word	0x00000000


	//----- nvinfo : EIATTR_MIN_STACK_SIZE
	.align		4
.L_5:
        /*0024*/ 	.byte	0x04, 0x12
        /*0026*/ 	.short	(.L_7 - .L_6)
	.align		4
.L_6:
        /*0028*/ 	.word	index@(triton_poi_fused_convolution_9)
        /*002c*/ 	.word	0x00000000
.L_7:


//--------------------- .nv.info.triton_poi_fused_convolution_9 --------------------------
	.section	.nv.info.triton_poi_fused_convolution_9,"",@"SHT_CUDA_INFO"
	.sectionflags	@""
	.align	4


	//----- nvinfo : EIATTR_CUDA_API_VERSION
	.align		4
        /*0000*/ 	.byte	0x04, 0x37
        /*0002*/ 	.short	(.L_9 - .L_8)
.L_8:
        /*0004*/ 	.word	0x0000007c


	//----- nvinfo : EIATTR_KPARAM_INFO
	.align		4
.L_9:
        /*0008*/ 	.byte	0x04, 0x17
        /*000a*/ 	.short	(.L_11 - .L_10)
.L_10:
        /*000c*/ 	.word	0x00000000
        /*0010*/ 	.short	0x0002
        /*0012*/ 	.short	0x0010
        /*0014*/ 	.byte	0x00, 0xf0, 0x11, 0x00


	//----- nvinfo : EIATTR_KPARAM_INFO
	.align		4
.L_11:
        /*0018*/ 	.byte	0x04, 0x17
        /*001a*/ 	.short	(.L_13 - .L_12)
.L_12:
        /*001c*/ 	.word	0x00000000
        /*0020*/ 	.short	0x0001
        /*0022*/ 	.short	0x0008
        /*0024*/ 	.byte	0x00, 0xf4, 0x21, 0x00


	//----- nvinfo : EIATTR_KPARAM_INFO
	.align		4
.L_13:
        /*0028*/ 	.byte	0x04, 0x17
        /*002a*/ 	.short	(.L_15 - .L_14)
.L_14:
        /*002c*/ 	.word	0x00000000
        /*0030*/ 	.short	0x0000
        /*0032*/ 	.short	0x0000
        /*0034*/ 	.byte	0x00, 0xf4, 0x21, 0x00


	//----- nvinfo : EIATTR_SPARSE_MMA_MASK
	.align		4
.L_15:
        /*0038*/ 	.byte	0x03, 0x50
        /*003a*/ 	.short	0x0000


	//----- nvinfo : EIATTR_MAXREG_COUNT
	.align		4
        /*003c*/ 	.byte	0x03, 0x1b
        /*003e*/ 	.short	0x00ff


	//----- nvinfo : EIATTR_EXIT_INSTR_OFFSETS
	.align		4
        /*0040*/ 	.byte	0x04, 0x1c
        /*0042*/ 	.short	(.L_17 - .L_16)


	//   ....[0]....
.L_16:
        /*0044*/ 	.word	0x00000150


	//   ....[1]....
        /*0048*/ 	.word	0x00000170


	//----- nvinfo : EIATTR_REQNTID
	.align		4
.L_17:
        /*004c*/ 	.byte	0x04, 0x10
        /*004e*/ 	.short	(.L_19 - .L_18)
.L_18:
        /*0050*/ 	.word	0x00000080
        /*0054*/ 	.word	0x00000001
        /*0058*/ 	.word	0x00000001


	//----- nvinfo : EIATTR_CBANK_PARAM_SIZE
	.align		4
.L_19:
        /*005c*/ 	.byte	0x03, 0x19
        /*005e*/ 	.short	0x0014


	//----- nvinfo : EIATTR_PARAM_CBANK
	.align		4
        /*0060*/ 	.byte	0x04, 0x0a
        /*0062*/ 	.short	(.L_21 - .L_20)
	.align		4
.L_20:
        /*0064*/ 	.word	index@(.nv.constant0.triton_poi_fused_convolution_9)
        /*0068*/ 	.short	0x0210
        /*006a*/ 	.short	0x0014


	//----- nvinfo : EIATTR_SW_WAR
	.align		4
.L_21:
        /*006c*/ 	.byte	0x04, 0x36
        /*006e*/ 	.short	(.L_23 - .L_22)
.L_22:
        /*0070*/ 	.word	0x00000008
.L_23:


//--------------------- .nv.callgraph             --------------------------
	.section	.nv.callgraph,"",@"SHT_CUDA_CALLGRAPH"
	.align	4
	.sectionentsize	8
	.align		4
        /*0000*/ 	.word	0x00000000
	.align		4
        /*0004*/ 	.word	0xffffffff
	.align		4
        /*0008*/ 	.word	0x00000000
	.align		4
        /*000c*/ 	.word	0xfffffffe
	.align		4
        /*0010*/ 	.word	0x00000000
	.align		4
        /*0014*/ 	.word	0xfffffffd
	.align		4
        /*0018*/ 	.word	0x00000000
	.align		4
        /*001c*/ 	.word	0xfffffffc


//--------------------- .text.triton_poi_fused_convolution_9 --------------------------
	.section	.text.triton_poi_fused_convolution_9,"ax",@progbits
	.align	128
        .global         triton_poi_fused_convolution_9
        .type           triton_poi_fused_convolution_9,@function
        .size           triton_poi_fused_convolution_9,(.L_x_1 - triton_poi_fused_convolution_9)
        .other          triton_poi_fused_convolution_9,@"STO_CUDA_ENTRY STV_DEFAULT"
triton_poi_fused_convolution_9:
.text.triton_poi_fused_convolution_9:
[----:B------:R-:W0:Y:S02]  /*0000*/  LDC R1, c[0x0][0x28] ;  /* 0x00000a00ff017b82 */ /* 0x000e240000000800 */
[----:B------:R-:W1:Y:S01]  /*0010*/  S2R R0, SR_TID.X ;  /* 0x0000000000007919 */ /* 0x000e620000002100 */
[----:B------:R-:W2:Y:S01]  /*0020*/  LDC.64 R2, c[0x0][0x210] ;  /* 0x00008400ff027b82 */ /* 0x000ea20000000a00 */
[----:B------:R-:W-:Y:S01]  /*0030*/  ULDC.64 UR4, c[0x0][0x208] ;  /* 0x0000820000047ab9 */ /* 0x000fe20000000a00 */
[----:B------:R-:W3:Y:S06]  /*0040*/  S2R R7, SR_CTAID.X ;  /* 0x0000000000077919 */ /* 0x000eec0000002500 */
[----:B------:R-:W4:Y:S01]  /*0050*/  LDC.64 R4, c[0x0][0x218] ;  /* 0x00008600ff047b82 */ /* 0x000f220000000a00 */
[----:B-1----:R-:W-:-:S02]  /*0060*/  LOP3.LUT R0, R0, 0x7f, RZ, 0xc0, !PT ;  /* 0x0000007f00007812 */ /* 0x002fc400078ec0ff */
[----:B---3--:R-:W-:-:S03]  /*0070*/  SHF.R.S32.HI R6, RZ, 0x18, R7 ;  /* 0x00000018ff067819 */ /* 0x008fc60000011407 */
[----:B------:R-:W-:Y:S01]  /*0080*/  IMAD R7, R7, 0x80, R0 ;  /* 0x0000008007077824 */ /* 0x000fe200078e0200 */
[----:B------:R-:W-:-:S03]  /*0090*/  SGXT R0, R6, 0x1 ;  /* 0x000000010600781a */ /* 0x000fc60000000200 */
[C---:B--2---:R-:W-:Y:S01]  /*00a0*/  IMAD.WIDE R2, R7.reuse, 0x4, R2 ;  /* 0x0000000407027825 */ /* 0x044fe200078e0202 */
[----:B------:R-:W-:Y:S02]  /*00b0*/  ISETP.GE.AND P0, PT, R7, 0x800, PT ;  /* 0x000008000700780c */ /* 0x000fe40003f06270 */
[----:B------:R-:W-:-:S04]  /*00c0*/  LEA.HI R0, R0, R7, RZ, 0x7 ;  /* 0x0000000700007211 */ /* 0x000fc800078f38ff */
[----:B------:R-:W-:-:S05]  /*00d0*/  LOP3.LUT R0, R0, 0xffffff80, RZ, 0xc0, !PT ;  /* 0xffffff8000007812 */ /* 0x000fca00078ec0ff */
[----:B------:R-:W-:Y:S01]  /*00e0*/  IMAD.IADD R9, R7, 0x1, -R0 ;  /* 0x0000000107097824 */ /* 0x000fe200078e0a00 */
[----:B------:R-:W-:Y:S01]  /*00f0*/  HFMA2.MMA R0, -RZ, RZ, 0, 0 ;  /* 0x00000000ff007435 */ /* 0x000fe200000001ff */
[----:B------:R-:W-:Y:S02]  /*0100*/  IMAD.MOV.U32 R7, RZ, RZ, RZ ;  /* 0x000000ffff077224 */ /* 0x000fe400078e00ff */
[----:B----4-:R-:W-:-:S05]  /*0110*/  IMAD.WIDE R4, R9, 0x4, R4 ;  /* 0x0000000409047825 */ /* 0x010fca00078e0204 */
[----:B------:R-:W2:Y:S04]  /*0120*/  @!P0 LDG.E.EL R7, desc[UR4][R4.64] ;  /* 0x0000000404078981 */ /* 0x000ea8000c2e1900 */
[----:B------:R-:W2:Y:S02]  /*0130*/  @!P0 LDG.E R0, desc[UR4][R2.64] ;  /* 0x0000000402008981 */ /* 0x000ea4000c1e1900 */
[----:B--2---:R-:W-:Y:S01]  /*0140*/  FADD R7, R7, R0 ;  /* 0x0000000007077221 */ /* 0x004fe20000000000 */
[----:B------:R-:W-:Y:S06]  /*0150*/  @P0 EXIT ;  /* 0x000000000000094d */ /* 0x000fec0003800000 */
[----:B------:R-:W-:Y:S01]  /*0160*/  STG.E desc[UR4][R2.64], R7 ;  /* 0x0000000702007986 */ /* 0x000fe2000c101904 */
[----:B------:R-:W-:Y:S05]  /*0170*/  EXIT ;  /* 0x000000000000794d */ /* 0x000fea0003800000 */
.L_x_0:
[----:B------:R-:W-:-:S00]  /*0180*/  BRA `(.L_x_0) ;  /* 0xfffffffc00fc7947 */ /* 0x000fc0000383ffff */
[----:B------:R-:W-:-:S00]  /*0190*/  NOP ;  /* 0x0000000000007918 */ /* 0x000fc00000000000 */
        /* <DEDUP_REMOVED lines=14> */
.L_x_1:


//--------------------- .nv.constant0.triton_poi_fused_convolution_9 --------------------------
	.section	.nv.constant0.triton_poi_fused_convolution_9,"a",@progbits
	.sectionflags	@""
	.align	4
.nv.constant0.triton_poi_fused_convolution_9:
	.zero		548
